	.headerflags	@"EF_CUDA_TEXMODE_UNIFIED EF_CUDA_64BIT_ADDRESS EF_CUDA_ACCELERATORS EF_CUDA_SM90 EF_CUDA_VIRTUAL_SM(EF_CUDA_SM90)"
	.elftype	@"ET_EXEC"


//--------------------- .nv.info                  --------------------------
	.section	.nv.info,"",@"SHT_CUDA_INFO"
	.align	4


	//----- nvinfo : EIATTR_REGCOUNT
	.align		4
        /*0000*/ 	.byte	0x04, 0x2f
        /*0002*/ 	.short	(.L_3 - .L_2)
	.align		4
.L_2:
        /*0004*/ 	.word	index@(triton_poi_fused__native_batch_norm_legit_no_training_cat_relu_52)
        /*0008*/ 	.word	0x00000028


	//----- nvinfo : EIATTR_MIN_STACK_SIZE
	.align		4
.L_3:
        /*000c*/ 	.byte	0x04, 0x12
        /*000e*/ 	.short	(.L_5 - .L_4)
	.align		4
.L_4:
        /*0010*/ 	.word	index@(triton_poi_fused__native_batch_norm_legit_no_training_cat_relu_52)
        /*0014*/ 	.word	0x00000000


	//----- nvinfo : EIATTR_FRAME_SIZE
	.align		4
.L_5:
        /*0018*/ 	.byte	0x04, 0x11
        /*001a*/ 	.short	(.L_7 - .L_6)
	.align		4
.L_6:
        /*001c*/ 	.word	index@(triton_poi_fused__native_batch_norm_legit_no_training_cat_relu_52)
        /*0020*/ 	.word	0x00000000


	//----- nvinfo : EIATTR_MIN_STACK_SIZE
	.align		4
.L_7:
        /*0024*/ 	.byte	0x04, 0x12
        /*0026*/ 	.short	(.L_9 - .L_8)
	.align		4
.L_8:
        /*0028*/ 	.word	index@(triton_poi_fused__native_batch_norm_legit_no_training_cat_relu_52)
        /*002c*/ 	.word	0x00000000
.L_9:


//--------------------- .nv.info.triton_poi_fused__native_batch_norm_legit_no_training_cat_relu_52 --------------------------
	.section	.nv.info.triton_poi_fused__native_batch_norm_legit_no_training_cat_relu_52,"",@"SHT_CUDA_INFO"
	.sectionflags	@""
	.align	4


	//----- nvinfo : EIATTR_CUDA_API_VERSION
	.align		4
        /*0000*/ 	.byte	0x04, 0x37
        /*0002*/ 	.short	(.L_11 - .L_10)
.L_10:
        /*0004*/ 	.word	0x0000007c


	//----- nvinfo : EIATTR_KPARAM_INFO
	.align		4
.L_11:
        /*0008*/ 	.byte	0x04, 0x17
        /*000a*/ 	.short	(.L_13 - .L_12)
.L_12:
        /*000c*/ 	.word	0x00000000
        /*0010*/ 	.short	0x0008
        /*0012*/ 	.short	0x0040
        /*0014*/ 	.byte	0x00, 0xf0, 0x11, 0x00


	//----- nvinfo : EIATTR_KPARAM_INFO
	.align		4
.L_13:
        /*0018*/ 	.byte	0x04, 0x17
        /*001a*/ 	.short	(.L_15 - .L_14)
.L_14:
        /*001c*/ 	.word	0x00000000
        /*0020*/ 	.short	0x0007
        /*0022*/ 	.short	0x0038
        /*0024*/ 	.byte	0x00, 0xf4, 0x21, 0x00


	//----- nvinfo : EIATTR_KPARAM_INFO
	.align		4
.L_15:
        /*0028*/ 	.byte	0x04, 0x17
        /*002a*/ 	.short	(.L_17 - .L_16)
.L_16:
        /*002c*/ 	.word	0x00000000
        /*0030*/ 	.short	0x0006
        /*0032*/ 	.short	0x0030
        /*0034*/ 	.byte	0x00, 0xf4, 0x21, 0x00


	//----- nvinfo : EIATTR_KPARAM_INFO
	.align		4
.L_17:
        /*0038*/ 	.byte	0x04, 0x17
        /*003a*/ 	.short	(.L_19 - .L_18)
.L_18:
        /*003c*/ 	.word	0x00000000
        /*0040*/ 	.short	0x0005
        /*0042*/ 	.short	0x0028
        /*0044*/ 	.byte	0x00, 0xf4, 0x21, 0x00


	//----- nvinfo : EIATTR_KPARAM_INFO
	.align		4
.L_19:
        /*0048*/ 	.byte	0x04, 0x17
        /*004a*/ 	.short	(.L_21 - .L_20)
.L_20:
        /*004c*/ 	.word	0x00000000
        /*0050*/ 	.short	0x0004
        /*0052*/ 	.short	0x0020
        /*0054*/ 	.byte	0x00, 0xf4, 0x21, 0x00


	//----- nvinfo : EIATTR_KPARAM_INFO
	.align		4
.L_21:
        /*0058*/ 	.byte	0x04, 0x17
        /*005a*/ 	.short	(.L_23 - .L_22)
.L_22:
        /*005c*/ 	.word	0x00000000
        /*0060*/ 	.short	0x0003
        /*0062*/ 	.short	0x0018
        /*0064*/ 	.byte	0x00, 0xf4, 0x21, 0x00


	//----- nvinfo : EIATTR_KPARAM_INFO
	.align		4
.L_23:
        /*0068*/ 	.byte	0x04, 0x17
        /*006a*/ 	.short	(.L_25 - .L_24)
.L_24:
        /*006c*/ 	.word	0x00000000
        /*0070*/ 	.short	0x0002
        /*0072*/ 	.short	0x0010
        /*0074*/ 	.byte	0x00, 0xf4, 0x21, 0x00


	//----- nvinfo : EIATTR_KPARAM_INFO
	.align		4
.L_25:
        /*0078*/ 	.byte	0x04, 0x17
        /*007a*/ 	.short	(.L_27 - .L_26)
.L_26:
        /*007c*/ 	.word	0x00000000
        /*0080*/ 	.short	0x0001
        /*0082*/ 	.short	0x0008
        /*0084*/ 	.byte	0x00, 0xf4, 0x21, 0x00


	//----- nvinfo : EIATTR_KPARAM_INFO
	.align		4
.L_27:
        /*0088*/ 	.byte	0x04, 0x17
        /*008a*/ 	.short	(.L_29 - .L_28)
.L_28:
        /*008c*/ 	.word	0x00000000
        /*0090*/ 	.short	0x0000
        /*0092*/ 	.short	0x0000
        /*0094*/ 	.byte	0x00, 0xf4, 0x21, 0x00


	//----- nvinfo : EIATTR_SPARSE_MMA_MASK
	.align		4
.L_29:
        /*0098*/ 	.byte	0x03, 0x50
        /*009a*/ 	.short	0x0000


	//----- nvinfo : EIATTR_MAXREG_COUNT
	.align		4
        /*009c*/ 	.byte	0x03, 0x1b
        /*009e*/ 	.short	0x00ff


	//----- nvinfo : EIATTR_EXIT_INSTR_OFFSETS
	.align		4
        /*00a0*/ 	.byte	0x04, 0x1c
        /*00a2*/ 	.short	(.L_31 - .L_30)


	//   ....[0]....
.L_30:
        /*00a4*/ 	.word	0x00000ab0


	//   ....[1]....
        /*00a8*/ 	.word	0x00000ad0


	//----- nvinfo : EIATTR_REQNTID
	.align		4
.L_31:
        /*00ac*/ 	.byte	0x04, 0x10
        /*00ae*/ 	.short	(.L_33 - .L_32)
.L_32:
        /*00b0*/ 	.word	0x00000080
        /*00b4*/ 	.word	0x00000001
        /*00b8*/ 	.word	0x00000001


	//----- nvinfo : EIATTR_CBANK_PARAM_SIZE
	.align		4
.L_33:
        /*00bc*/ 	.byte	0x03, 0x19
        /*00be*/ 	.short	0x0044


	//----- nvinfo : EIATTR_PARAM_CBANK
	.align		4
        /*00c0*/ 	.byte	0x04, 0x0a
        /*00c2*/ 	.short	(.L_35 - .L_34)
	.align		4
.L_34:
        /*00c4*/ 	.word	index@(.nv.constant0.triton_poi_fused__native_batch_norm_legit_no_training_cat_relu_52)
        /*00c8*/ 	.short	0x0210
        /*00ca*/ 	.short	0x0044


	//----- nvinfo : EIATTR_SW_WAR
	.align		4
.L_35:
        /*00cc*/ 	.byte	0x04, 0x36
        /*00ce*/ 	.short	(.L_37 - .L_36)
.L_36:
        /*00d0*/ 	.word	0x00000008
.L_37:


//--------------------- .nv.callgraph             --------------------------
	.section	.nv.callgraph,"",@"SHT_CUDA_CALLGRAPH"
	.align	4
	.sectionentsize	8
	.align		4
        /*0000*/ 	.word	0x00000000
	.align		4
        /*0004*/ 	.word	0xffffffff
	.align		4
        /*0008*/ 	.word	0x00000000
	.align		4
        /*000c*/ 	.word	0xfffffffe
	.align		4
        /*0010*/ 	.word	0x00000000
	.align		4
        /*0014*/ 	.word	0xfffffffd
	.align		4
        /*0018*/ 	.word	0x00000000
	.align		4
        /*001c*/ 	.word	0xfffffffc


//--------------------- .nv.constant4             --------------------------
	.section	.nv.constant4,"a",@progbits
	.align	8
	.align		8
.nv.constant4:
        /*0000*/ 	.dword	_$_str
	.align		8
        /*0008*/ 	.dword	_$_str_$_2


//--------------------- .text.triton_poi_fused__native_batch_norm_legit_no_training_cat_relu_52 --------------------------
	.section	.text.triton_poi_fused__native_batch_norm_legit_no_training_cat_relu_52,"ax",@progbits
	.align	128
        .global         triton_poi_fused__native_batch_norm_legit_no_training_cat_relu_52
        .type           triton_poi_fused__native_batch_norm_legit_no_training_cat_relu_52,@function
        .size           triton_poi_fused__native_batch_norm_legit_no_training_cat_relu_52,(.L_x_1 - triton_poi_fused__native_batch_norm_legit_no_training_cat_relu_52)
        .other          triton_poi_fused__native_batch_norm_legit_no_training_cat_relu_52,@"STO_CUDA_ENTRY STV_DEFAULT"
triton_poi_fused__native_batch_norm_legit_no_training_cat_relu_52:
.text.triton_poi_fused__native_batch_norm_legit_no_training_cat_relu_52:
[----:B------:R-:W0:Y:S01]  /*0000*/  LDC R1, c[0x0][0x28] ;  /* 0x00000a00ff017b82 */ /* 0x000e220000000800 */
[----:B------:R-:W1:Y:S07]  /*0010*/  S2R R0, SR_TID.X ;  /* 0x0000000000007919 */ /* 0x000e6e0000002100 */
[----:B------:R-:W2:Y:S01]  /*0020*/  LDC.64 R6, c[0x0][0x228] ;  /* 0x00008a00ff067b82 */ /* 0x000ea20000000a00 */
[----:B------:R-:W3:Y:S01]  /*0030*/  S2R R5, SR_CTAID.X ;  /* 0x0000000000057919 */ /* 0x000ee20000002500 */
[----:B------:R-:W-:Y:S01]  /*0040*/  HFMA2.MMA R4, -RZ, RZ, 0, 0 ;  /* 0x00000000ff047435 */ /* 0x000fe200000001ff */
[----:B------:R-:W-:Y:S01]  /*0050*/  ULDC.64 UR4, c[0x0][0x208] ;  /* 0x0000820000047ab9 */ /* 0x000fe20000000a00 */
[----:B------:R-:W-:-:S02]  /*0060*/  IMAD.MOV.U32 R8, RZ, RZ, RZ ;  /* 0x000000ffff087224 */ /* 0x000fc400078e00ff */
[----:B------:R-:W-:Y:S01]  /*0070*/  IMAD.MOV.U32 R11, RZ, RZ, RZ ;  /* 0x000000ffff0b7224 */ /* 0x000fe200078e00ff */
[----:B------:R-:W-:Y:S01]  /*0080*/  MOV R10, 0x3e800000 ;  /* 0x3e800000000a7802 */ /* 0x000fe20000000f00 */
[----:B------:R-:W4:Y:S01]  /*0090*/  LDC.64 R36, c[0x0][0x218] ;  /* 0x00008600ff247b82 */ /* 0x000f220000000a00 */
[----:B-1----:R-:W-:-:S05]  /*00a0*/  IMAD.SHL.U32 R0, R0, 0x4, RZ ;  /* 0x0000000400007824 */ /* 0x002fca00078e00ff */
[----:B------:R-:W-:-:S05]  /*00b0*/  LOP3.LUT R0, R0, 0x1fc, RZ, 0xc0, !PT ;  /* 0x000001fc00007812 */ /* 0x000fca00078ec0ff */
[----:B---3--:R-:W-:-:S05]  /*00c0*/  IMAD R5, R5, 0x200, R0 ;  /* 0x0000020005057824 */ /* 0x008fca00078e0200 */
[----:B------:R-:W-:Y:S02]  /*00d0*/  SHF.R.S32.HI R0, RZ, 0x2, R5 ;  /* 0x00000002ff007819 */ /* 0x000fe40000011405 */
[----:B------:R-:W-:-:S03]  /*00e0*/  ISETP.GE.AND P0, PT, R5, 0x9800, PT ;  /* 0x000098000500780c */ /* 0x000fc60003f06270 */
[----:B------:R-:W-:-:S05]  /*00f0*/  IMAD.HI R2, R0, 0x6bca1af3, RZ ;  /* 0x6bca1af300027827 */ /* 0x000fca00078e02ff */
[----:B------:R-:W-:-:S04]  /*0100*/  SHF.R.U32.HI R3, RZ, 0x1f, R2 ;  /* 0x0000001fff037819 */ /* 0x000fc80000011602 */
[----:B------:R-:W-:Y:S01]  /*0110*/  LEA.HI.SX32 R3, R2, R3, 0x16 ;  /* 0x0000000302037211 */ /* 0x000fe200078fb2ff */
[----:B------:R-:W-:-:S04]  /*0120*/  IMAD.MOV.U32 R2, RZ, RZ, RZ ;  /* 0x000000ffff027224 */ /* 0x000fc800078e00ff */
[----:B------:R-:W-:-:S04]  /*0130*/  IMAD R3, R3, -0x980, R0 ;  /* 0xfffff68003037824 */ /* 0x000fc800078e0200 */
[----:B--2---:R-:W-:-:S05]  /*0140*/  IMAD.WIDE R6, R3, 0x4, R6 ;  /* 0x0000000403067825 */ /* 0x004fca00078e0206 */
[----:B------:R-:W2:Y:S04]  /*0150*/  @!P0 LDG.E.EL R4, desc[UR4][R6.64] ;  /* 0x0000000406048981 */ /* 0x000ea8000c2e1900 */
[----:B------:R-:W3:Y:S04]  /*0160*/  @!P0 LDG.E.EL R2, desc[UR4][R6.64] ;  /* 0x0000000406028981 */ /* 0x000ee8000c2e1900 */
[----:B------:R-:W5:Y:S04]  /*0170*/  @!P0 LDG.E.EL R8, desc[UR4][R6.64] ;  /* 0x0000000406088981 */ /* 0x000f68000c2e1900 */
[----:B------:R1:W4:Y:S01]  /*0180*/  @!P0 LDG.E.EL R11, desc[UR4][R6.64] ;  /* 0x00000004060b8981 */ /* 0x000322000c2e1900 */
[----:B------:R-:W-:Y:S01]  /*0190*/  IMAD.HI R0, R0, 0x6bca1af3, RZ ;  /* 0x6bca1af300007827 */ /* 0x000fe200078e02ff */
[----:B------:R-:W-:-:S03]  /*01a0*/  SHF.R.S32.HI R13, RZ, 0x2, R5 ;  /* 0x00000002ff0d7819 */ /* 0x000fc60000011405 */
[----:B------:R-:W-:Y:S01]  /*01b0*/  IMAD.HI R14, R5, 0x6bca1af3, RZ ;  /* 0x6bca1af3050e7827 */ /* 0x000fe200078e02ff */
[----:B-1----:R-:W-:-:S04]  /*01c0*/  SHF.R.U32.HI R7, RZ, 0x1f, R0 ;  /* 0x0000001fff077819 */ /* 0x002fc80000011600 */
[----:B------:R-:W-:Y:S02]  /*01d0*/  LEA.HI.SX32 R0, R0, R7, 0x16 ;  /* 0x0000000700007211 */ /* 0x000fe400078fb2ff */
[----:B------:R-:W-:Y:S01]  /*01e0*/  SHF.R.U32.HI R9, RZ, 0x1f, R14 ;  /* 0x0000001fff097819 */ /* 0x000fe2000001160e */
[----:B------:R-:W1:Y:S02]  /*01f0*/  LDC.64 R6, c[0x0][0x220] ;  /* 0x00008800ff067b82 */ /* 0x000e640000000a00 */
[----:B------:R-:W-:Y:S01]  /*0200*/  IMAD R12, R0, -0x980, R13 ;  /* 0xfffff680000c7824 */ /* 0x000fe200078e020d */
[----:B------:R-:W-:Y:S01]  /*0210*/  LEA.HI.SX32 R14, R14, R9, 0x14 ;  /* 0x000000090e0e7211 */ /* 0x000fe200078fa2ff */
[----:B------:R-:W-:Y:S01]  /*0220*/  HFMA2.MMA R27, -RZ, RZ, 0, 0 ;  /* 0x00000000ff1b7435 */ /* 0x000fe200000001ff */
[----:B------:R-:W-:Y:S02]  /*0230*/  LOP3.LUT R0, R3, 0xffffff00, RZ, 0xc0, !PT ;  /* 0xffffff0003007812 */ /* 0x000fe400078ec0ff */
[----:B------:R-:W-:Y:S01]  /*0240*/  CS2R R24, SRZ ;  /* 0x0000000000187805 */ /* 0x000fe2000001ff00 */
[----:B------:R-:W-:-:S02]  /*0250*/  IMAD.MOV.U32 R29, RZ, RZ, RZ ;  /* 0x000000ffff1d7224 */ /* 0x000fc400078e00ff */
[----:B------:R-:W-:Y:S02]  /*0260*/  IMAD.MOV.U32 R34, RZ, RZ, RZ ;  /* 0x000000ffff227224 */ /* 0x000fe400078e00ff */
[----:B------:R-:W-:Y:S01]  /*0270*/  IMAD.MOV.U32 R31, RZ, RZ, RZ ;  /* 0x000000ffff1f7224 */ /* 0x000fe200078e00ff */
[----:B------:R-:W-:Y:S02]  /*0280*/  CS2R R20, SRZ ;  /* 0x0000000000147805 */ /* 0x000fe4000001ff00 */
[----:B------:R-:W-:Y:S01]  /*0290*/  CS2R R22, SRZ ;  /* 0x0000000000167805 */ /* 0x000fe2000001ff00 */
[----:B-1----:R-:W-:Y:S01]  /*02a0*/  IMAD.WIDE R18, R3, 0x4, R6 ;  /* 0x0000000403127825 */ /* 0x002fe200078e0206 */
[----:B------:R-:W-:-:S04]  /*02b0*/  CS2R R6, SRZ ;  /* 0x0000000000067805 */ /* 0x000fc8000001ff00 */
[----:B------:R-:W4:Y:S04]  /*02c0*/  @!P0 LDG.E.EL R25, desc[UR4][R18.64] ;  /* 0x0000000412198981 */ /* 0x000f28000c2e1900 */
[----:B------:R-:W4:Y:S04]  /*02d0*/  @!P0 LDG.E.EL R6, desc[UR4][R18.64] ;  /* 0x0000000412068981 */ /* 0x000f28000c2e1900 */
[----:B------:R-:W4:Y:S04]  /*02e0*/  @!P0 LDG.E.EL R29, desc[UR4][R18.64] ;  /* 0x00000004121d8981 */ /* 0x000f28000c2e1900 */
[----:B------:R1:W4:Y:S01]  /*02f0*/  @!P0 LDG.E.EL R34, desc[UR4][R18.64] ;  /* 0x0000000412228981 */ /* 0x000322000c2e1900 */
[----:B--2---:R-:W-:-:S06]  /*0300*/  FADD R4, R4, 0.0010000000474974513054 ;  /* 0x3a83126f04047421 */ /* 0x004fcc0000000000 */
[----:B------:R-:W2:Y:S01]  /*0310*/  MUFU.SQRT R4, R4 ;  /* 0x0000000400047308 */ /* 0x000ea20000002000 */
[----:B---3--:R-:W-:Y:S01]  /*0320*/  FADD R2, R2, 0.0010000000474974513054 ;  /* 0x3a83126f02027421 */ /* 0x008fe20000000000 */
[----:B-----5:R-:W-:-:S06]  /*0330*/  FADD R8, R8, 0.0010000000474974513054 ;  /* 0x3a83126f08087421 */ /* 0x020fcc0000000000 */
[----:B------:R-:W3:Y:S08]  /*0340*/  MUFU.SQRT R2, R2 ;  /* 0x0000000200027308 */ /* 0x000ef00000002000 */
[----:B------:R5:W1:Y:S01]  /*0350*/  MUFU.SQRT R16, R8 ;  /* 0x0000000800107308 */ /* 0x000a620000002000 */
[C---:B--2---:R-:W-:Y:S02]  /*0360*/  FSETP.GT.AND P6, PT, R4.reuse, 8.50705917302346158658e+37, PT ;  /* 0x7e8000000400780b */ /* 0x044fe40003fc4000 */
[----:B------:R-:W-:-:S02]  /*0370*/  FSETP.GEU.AND P5, PT, R4, 1.175494350822287508e-38, PT ;  /* 0x008000000400780b */ /* 0x000fc40003fae000 */
[C---:B---3--:R-:W-:Y:S02]  /*0380*/  FSETP.GT.AND P3, PT, R2.reuse, 8.50705917302346158658e+37, PT ;  /* 0x7e8000000200780b */ /* 0x048fe40003f64000 */
[----:B------:R-:W-:Y:S01]  /*0390*/  FSETP.GEU.AND P4, PT, R2, 1.175494350822287508e-38, PT ;  /* 0x008000000200780b */ /* 0x000fe20003f8e000 */
[----:B----4-:R-:W-:Y:S01]  /*03a0*/  FADD R11, R11, 0.0010000000474974513054 ;  /* 0x3a83126f0b0b7421 */ /* 0x010fe20000000000 */
[----:B-----5:R-:W2:Y:S01]  /*03b0*/  LDC.64 R8, c[0x0][0x230] ;  /* 0x00008c00ff087b82 */ /* 0x020ea20000000a00 */
[----:B01----:R-:W-:-:S04]  /*03c0*/  FSETP.GT.AND P1, PT, R16, 8.50705917302346158658e+37, PT ;  /* 0x7e8000001000780b */ /* 0x003fc80003f24000 */
[----:B------:R-:W-:Y:S01]  /*03d0*/  @P6 FMUL R4, R4, 0.25 ;  /* 0x3e80000004046820 */ /* 0x000fe20000400000 */
[----:B------:R-:W-:-:S03]  /*03e0*/  FSETP.GEU.AND P2, PT, R16, 1.175494350822287508e-38, PT ;  /* 0x008000001000780b */ /* 0x000fc60003f4e000 */
[----:B------:R-:W-:Y:S01]  /*03f0*/  @!P5 FMUL R4, R4, 16777216 ;  /* 0x4b8000000404d820 */ /* 0x000fe20000400000 */
[----:B------:R-:W-:-:S03]  /*0400*/  @P3 FMUL R2, R2, 0.25 ;  /* 0x3e80000002023820 */ /* 0x000fc60000400000 */
[----:B------:R-:W0:Y:S01]  /*0410*/  MUFU.RCP R26, R4 ;  /* 0x00000004001a7308 */ /* 0x000e220000001000 */
[----:B------:R-:W-:Y:S01]  /*0420*/  FSEL R15, R10, 1, P6 ;  /* 0x3f8000000a0f7808 */ /* 0x000fe20003000000 */
[----:B------:R-:W-:Y:S01]  /*0430*/  @P1 FMUL R16, R16, 0.25 ;  /* 0x3e80000010101820 */ /* 0x000fe20000400000 */
[----:B------:R-:W-:-:S03]  /*0440*/  @!P4 FMUL R2, R2, 16777216 ;  /* 0x4b8000000202c820 */ /* 0x000fc60000400000 */
[----:B------:R-:W-:Y:S01]  /*0450*/  @!P2 FMUL R16, R16, 16777216 ;  /* 0x4b8000001010a820 */ /* 0x000fe20000400000 */
[----:B------:R-:W-:Y:S01]  /*0460*/  @!P5 FMUL R15, R15, 16777216 ;  /* 0x4b8000000f0fd820 */ /* 0x000fe20000400000 */
[----:B------:R-:W1:Y:S01]  /*0470*/  MUFU.RCP R30, R2 ;  /* 0x00000002001e7308 */ /* 0x000e620000001000 */
[C---:B------:R-:W-:Y:S02]  /*0480*/  FSEL R13, R10.reuse, 1, P3 ;  /* 0x3f8000000a0d7808 */ /* 0x040fe40001800000 */
[----:B------:R-:W-:-:S05]  /*0490*/  FSEL R17, R10, 1, P1 ;  /* 0x3f8000000a117808 */ /* 0x000fca0000800000 */
[----:B------:R-:W3:Y:S01]  /*04a0*/  MUFU.RCP R28, R16 ;  /* 0x00000010001c7308 */ /* 0x000ee20000001000 */
[----:B0-----:R-:W-:Y:S01]  /*04b0*/  FMUL R26, R26, R15 ;  /* 0x0000000f1a1a7220 */ /* 0x001fe20000400000 */
[----:B------:R-:W-:Y:S01]  /*04c0*/  @!P4 FMUL R13, R13, 16777216 ;  /* 0x4b8000000d0dc820 */ /* 0x000fe20000400000 */
[----:B------:R-:W-:-:S05]  /*04d0*/  @!P2 FMUL R17, R17, 16777216 ;  /* 0x4b8000001111a820 */ /* 0x000fca0000400000 */
[----:B------:R-:W0:Y:S01]  /*04e0*/  MUFU.SQRT R15, R11 ;  /* 0x0000000b000f7308 */ /* 0x000e220000002000 */
[----:B------:R-:W-:Y:S01]  /*04f0*/  ISETP.GT.AND P3, PT, R12, 0x8ff, !P0 ;  /* 0x000008ff0c00780c */ /* 0x000fe20004764270 */
[----:B-1----:R-:W-:Y:S01]  /*0500*/  FMUL R30, R30, R13 ;  /* 0x0000000d1e1e7220 */ /* 0x002fe20000400000 */
[----:B------:R-:W-:Y:S02]  /*0510*/  ISETP.GE.AND P4, PT, R12, 0x900, PT ;  /* 0x000009000c00780c */ /* 0x000fe40003f86270 */
[----:B------:R-:W1:Y:S01]  /*0520*/  LDC.64 R12, c[0x0][0x238] ;  /* 0x00008e00ff0c7b82 */ /* 0x000e620000000a00 */
[----:B---3--:R-:W-:-:S07]  /*0530*/  FMUL R28, R28, R17 ;  /* 0x000000111c1c7220 */ /* 0x008fce0000400000 */
[----:B------:R-:W3:Y:S01]  /*0540*/  LDC.64 R16, c[0x0][0x210] ;  /* 0x00008400ff107b82 */ /* 0x000ee20000000a00 */
[C---:B0-----:R-:W-:Y:S02]  /*0550*/  FSETP.GT.AND P6, PT, R15.reuse, 8.50705917302346158658e+37, PT ;  /* 0x7e8000000f00780b */ /* 0x041fe40003fc4000 */
[----:B------:R-:W-:Y:S02]  /*0560*/  FSETP.GEU.AND P1, PT, R15, 1.175494350822287508e-38, PT ;  /* 0x008000000f00780b */ /* 0x000fe40003f2e000 */
[C---:B------:R-:W-:Y:S01]  /*0570*/  ISETP.GE.AND P2, PT, R3.reuse, 0x800, PT ;  /* 0x000008000300780c */ /* 0x040fe20003f46270 */
[----:B------:R-:W-:Y:S01]  /*0580*/  IMAD R11, R14, -0x2600, R5 ;  /* 0xffffda000e0b7824 */ /* 0x000fe200078e0205 */
[----:B------:R-:W-:Y:S01]  /*0590*/  FSEL R33, R10, 1, P6 ;  /* 0x3f8000000a217808 */ /* 0x000fe20003000000 */
[----:B--2---:R-:W-:Y:S01]  /*05a0*/  IMAD.WIDE R8, R3, 0x4, R8 ;  /* 0x0000000403087825 */ /* 0x004fe200078e0208 */
[----:B------:R-:W-:Y:S01]  /*05b0*/  ISETP.EQ.AND P5, PT, R0, 0x800, !P0 ;  /* 0x000008000000780c */ /* 0x000fe200047a2270 */
[----:B------:R-:W-:-:S04]  /*05c0*/  HFMA2.MMA R10, -RZ, RZ, 0, 0 ;  /* 0x00000000ff0a7435 */ /* 0x000fc800000001ff */
[----:B------:R-:W-:Y:S01]  /*05d0*/  @P6 FMUL R15, R15, 0.25 ;  /* 0x3e8000000f0f6820 */ /* 0x000fe20000400000 */
[----:B------:R-:W-:Y:S01]  /*05e0*/  ISETP.LT.AND P6, PT, R5, 0x9800, !P2 ;  /* 0x000098000500780c */ /* 0x000fe200057c1270 */
[C---:B------:R-:W-:Y:S01]  /*05f0*/  IMAD R11, R14.reuse, 0x2400, R11 ;  /* 0x000024000e0b7824 */ /* 0x040fe200078e020b */
[----:B------:R-:W2:Y:S01]  /*0600*/  @!P0 LDG.E.EL R24, desc[UR4][R8.64] ;  /* 0x0000000408188981 */ /* 0x000ea2000c2e1900 */
[----:B-1----:R-:W-:Y:S01]  /*0610*/  IMAD.WIDE R12, R3, 0x4, R12 ;  /* 0x00000004030c7825 */ /* 0x002fe200078e020c */
[----:B------:R-:W-:Y:S02]  /*0620*/  MOV R2, RZ ;  /* 0x000000ff00027202 */ /* 0x000fe40000000f00 */
[----:B------:R-:W4:Y:S01]  /*0630*/  @!P0 LDG.E.EL R7, desc[UR4][R8.64] ;  /* 0x0000000408078981 */ /* 0x000f22000c2e1900 */
[----:B------:R-:W-:Y:S02]  /*0640*/  IMAD R19, R14, -0x200, R11 ;  /* 0xfffffe000e137824 */ /* 0x000fe400078e020b */
[----:B---3--:R-:W-:Y:S01]  /*0650*/  IMAD.WIDE R16, R11, 0x4, R16 ;  /* 0x000000040b107825 */ /* 0x008fe200078e0210 */
[----:B------:R-:W3:Y:S03]  /*0660*/  @!P0 LDG.E.EL R27, desc[UR4][R8.64] ;  /* 0x00000004081b8981 */ /* 0x000ee6000c2e1900 */
[----:B------:R-:W-:Y:S01]  /*0670*/  @!P1 FMUL R15, R15, 16777216 ;  /* 0x4b8000000f0f9820 */ /* 0x000fe20000400000 */
[----:B------:R-:W-:Y:S01]  /*0680*/  IMAD.MOV.U32 R3, RZ, RZ, RZ ;  /* 0x000000ffff037224 */ /* 0x000fe200078e00ff */
[----:B------:R0:W5:Y:S01]  /*0690*/  @!P0 LDG.E.EL R31, desc[UR4][R8.64] ;  /* 0x00000004081f8981 */ /* 0x000162000c2e1900 */
[----:B------:R-:W-:-:S02]  /*06a0*/  IMAD.MOV.U32 R0, RZ, RZ, RZ ;  /* 0x000000ffff007224 */ /* 0x000fc400078e00ff */
[----:B------:R-:W-:Y:S01]  /*06b0*/  IMAD.MOV.U32 R4, RZ, RZ, RZ ;  /* 0x000000ffff047224 */ /* 0x000fe200078e00ff */
[----:B------:R-:W4:Y:S01]  /*06c0*/  @!P0 LDG.E.EL R2, desc[UR4][R12.64] ;  /* 0x000000040c028981 */ /* 0x000f22000c2e1900 */
[----:B------:R-:W-:Y:S01]  /*06d0*/  IMAD.MOV.U32 R11, RZ, RZ, RZ ;  /* 0x000000ffff0b7224 */ /* 0x000fe200078e00ff */
[----:B------:R1:W1:Y:S01]  /*06e0*/  MUFU.RCP R32, R15 ;  /* 0x0000000f00207308 */ /* 0x0002620000001000 */
[----:B------:R-:W-:Y:S01]  /*06f0*/  IMAD.WIDE R36, R19, 0x4, R36 ;  /* 0x0000000413247825 */ /* 0x000fe200078e0224 */
[----:B------:R-:W2:Y:S01]  /*0700*/  @!P0 LDG.E.EL R3, desc[UR4][R12.64] ;  /* 0x000000040c038981 */ /* 0x000ea2000c2e1900 */
[----:B0-----:R-:W-:Y:S02]  /*0710*/  CS2R R8, SRZ ;  /* 0x0000000000087805 */ /* 0x001fe4000001ff00 */
[----:B------:R-:W-:Y:S01]  /*0720*/  CS2R R18, SRZ ;  /* 0x0000000000127805 */ /* 0x000fe2000001ff00 */
[----:B------:R-:W3:Y:S01]  /*0730*/  @!P0 LDG.E.EL R0, desc[UR4][R12.64] ;  /* 0x000000040c008981 */ /* 0x000ee2000c2e1900 */
[----:B-1----:R-:W-:-:S03]  /*0740*/  CS2R R14, SRZ ;  /* 0x00000000000e7805 */ /* 0x002fc6000001ff00 */
[----:B------:R0:W5:Y:S04]  /*0750*/  @!P0 LDG.E.EL R4, desc[UR4][R12.64] ;  /* 0x000000040c048981 */ /* 0x000168000c2e1900 */
[----:B------:R-:W2:Y:S04]  /*0760*/  @P6 LDG.E.128 R8, desc[UR4][R16.64] ;  /* 0x0000000410086981 */ /* 0x000ea8000c1e1d00 */
[----:B------:R1:W3:Y:S01]  /*0770*/  @P5 LDG.E.128 R20, desc[UR4][R16.64] ;  /* 0x0000000410145981 */ /* 0x0002e2000c1e1d00 */
[----:B0-----:R-:W-:-:S06]  /*0780*/  CS2R R12, SRZ ;  /* 0x00000000000c7805 */ /* 0x001fcc000001ff00 */
[----:B------:R-:W4:Y:S01]  /*0790*/  @P6 LDG.E.128 R12, desc[UR4][R36.64] ;  /* 0x00000004240c6981 */ /* 0x000f22000c1e1d00 */
[----:B-1----:R-:W-:-:S06]  /*07a0*/  CS2R R16, SRZ ;  /* 0x0000000000107805 */ /* 0x002fcc000001ff00 */
[----:B------:R-:W5:Y:S01]  /*07b0*/  @P3 LDG.E.128 R16, desc[UR4][R36.64+-0x1000] ;  /* 0xfff0000424103981 */ /* 0x000f62000c1e1d00 */
[----:B------:R-:W-:-:S04]  /*07c0*/  @!P1 FMUL R33, R33, 16777216 ;  /* 0x4b80000021219820 */ /* 0x000fc80000400000 */
[----:B------:R-:W-:Y:S01]  /*07d0*/  FMUL R32, R32, R33 ;  /* 0x0000002120207220 */ /* 0x000fe20000400000 */
[----:B--2---:R-:W-:Y:S02]  /*07e0*/  SEL R11, R11, RZ, P6 ;  /* 0x000000ff0b0b7207 */ /* 0x004fe40003000000 */
[----:B---3--:R-:W-:Y:S02]  /*07f0*/  SEL R23, R23, RZ, P5 ;  /* 0x000000ff17177207 */ /* 0x008fe40002800000 */
[----:B------:R-:W-:Y:S02]  /*0800*/  SEL R22, R22, RZ, P5 ;  /* 0x000000ff16167207 */ /* 0x000fe40002800000 */
[----:B----4-:R-:W-:Y:S02]  /*0810*/  SEL R15, R15, RZ, P6 ;  /* 0x000000ff0f0f7207 */ /* 0x010fe40003000000 */
[----:B------:R-:W-:Y:S02]  /*0820*/  SEL R21, R21, RZ, P5 ;  /* 0x000000ff15157207 */ /* 0x000fe40002800000 */
[----:B-----5:R-:W-:-:S02]  /*0830*/  @P4 SEL R23, R19, RZ, P3 ;  /* 0x000000ff13174207 */ /* 0x020fc40001800000 */
[----:B------:R-:W-:Y:S02]  /*0840*/  @P4 SEL R22, R18, RZ, P3 ;  /* 0x000000ff12164207 */ /* 0x000fe40001800000 */
[----:B------:R-:W0:Y:S01]  /*0850*/  LDC.64 R18, c[0x0][0x240] ;  /* 0x00009000ff127b82 */ /* 0x000e220000000a00 */
[----:B------:R-:W-:Y:S01]  /*0860*/  @!P2 FADD R23, R11, R15 ;  /* 0x0000000f0b17a221 */ /* 0x000fe20000000000 */
[----:B------:R-:W-:Y:S02]  /*0870*/  SEL R20, R20, RZ, P5 ;  /* 0x000000ff14147207 */ /* 0x000fe40002800000 */
[----:B------:R-:W-:Y:S02]  /*0880*/  SEL R11, R12, RZ, P6 ;  /* 0x000000ff0c0b7207 */ /* 0x000fe40003000000 */
[----:B------:R-:W-:Y:S02]  /*0890*/  @P4 SEL R21, R17, RZ, P3 ;  /* 0x000000ff11154207 */ /* 0x000fe40001800000 */
[----:B------:R-:W-:-:S02]  /*08a0*/  @P4 SEL R20, R16, RZ, P3 ;  /* 0x000000ff10144207 */ /* 0x000fc40001800000 */
[----:B------:R-:W-:Y:S01]  /*08b0*/  SEL R8, R8, RZ, P6 ;  /* 0x000000ff08087207 */ /* 0x000fe20003000000 */
[----:B------:R-:W1:Y:S01]  /*08c0*/  LDC.64 R16, c[0x0][0x248] ;  /* 0x00009200ff107b82 */ /* 0x000e620000000a00 */
[----:B------:R-:W-:Y:S02]  /*08d0*/  SEL R9, R9, RZ, P6 ;  /* 0x000000ff09097207 */ /* 0x000fe40003000000 */
[----:B------:R-:W-:Y:S02]  /*08e0*/  SEL R10, R10, RZ, P6 ;  /* 0x000000ff0a0a7207 */ /* 0x000fe40003000000 */
[----:B------:R-:W-:Y:S02]  /*08f0*/  SEL R15, R14, RZ, P6 ;  /* 0x000000ff0e0f7207 */ /* 0x000fe40003000000 */
[----:B------:R-:W-:Y:S01]  /*0900*/  SEL R12, R13, RZ, P6 ;  /* 0x000000ff0d0c7207 */ /* 0x000fe20003000000 */
[----:B------:R-:W-:Y:S02]  /*0910*/  @!P2 FADD R20, R8, R11 ;  /* 0x0000000b0814a221 */ /* 0x000fe40000000000 */
[----:B------:R-:W-:-:S02]  /*0920*/  @!P2 FADD R22, R10, R15 ;  /* 0x0000000f0a16a221 */ /* 0x000fc40000000000 */
[----:B------:R-:W-:Y:S01]  /*0930*/  @!P2 FADD R21, R9, R12 ;  /* 0x0000000c0915a221 */ /* 0x000fe20000000000 */
[----:B------:R-:W-:Y:S01]  /*0940*/  FADD R11, R23, -R34 ;  /* 0x80000022170b7221 */ /* 0x000fe20000000000 */
[----:B------:R-:W-:Y:S01]  /*0950*/  FADD R25, R20, -R25 ;  /* 0x8000001914197221 */ /* 0x000fe20000000000 */
[----:B------:R-:W-:Y:S01]  /*0960*/  FADD R29, R22, -R29 ;  /* 0x8000001d161d7221 */ /* 0x000fe20000000000 */
[----:B------:R-:W-:Y:S01]  /*0970*/  FADD R9, R21, -R6 ;  /* 0x8000000615097221 */ /* 0x000fe20000000000 */
[----:B------:R-:W-:Y:S01]  /*0980*/  FMUL R11, R32, R11 ;  /* 0x0000000b200b7220 */ /* 0x000fe20000400000 */
[----:B------:R-:W-:Y:S01]  /*0990*/  FMUL R30, R30, R25 ;  /* 0x000000191e1e7220 */ /* 0x000fe20000400000 */
[----:B------:R-:W-:Y:S01]  /*09a0*/  FMUL R29, R28, R29 ;  /* 0x0000001d1c1d7220 */ /* 0x000fe20000400000 */
[----:B------:R-:W-:Y:S01]  /*09b0*/  FMUL R9, R26, R9 ;  /* 0x000000091a097220 */ /* 0x000fe20000400000 */
[----:B------:R-:W-:Y:S01]  /*09c0*/  FFMA R4, R11, R31, R4 ;  /* 0x0000001f0b047223 */ /* 0x000fe20000000004 */
[----:B------:R-:W-:Y:S01]  /*09d0*/  FFMA R3, R30, R24, R3 ;  /* 0x000000181e037223 */ /* 0x000fe20000000003 */
[----:B------:R-:W-:Y:S01]  /*09e0*/  FFMA R0, R29, R27, R0 ;  /* 0x0000001b1d007223 */ /* 0x000fe20000000000 */
[----:B------:R-:W-:Y:S01]  /*09f0*/  FFMA R2, R9, R7, R2 ;  /* 0x0000000709027223 */ /* 0x000fe20000000002 */
[----:B0-----:R-:W-:Y:S01]  /*0a00*/  IMAD.WIDE R18, R5, 0x4, R18 ;  /* 0x0000000405127825 */ /* 0x001fe200078e0212 */
[----:B------:R-:W-:-:S02]  /*0a10*/  FSETP.GEU.AND P1, PT, R4, RZ, PT ;  /* 0x000000ff0400720b */ /* 0x000fc40003f2e000 */
[----:B------:R-:W-:Y:S02]  /*0a20*/  FSETP.GEU.AND P2, PT, R0, RZ, PT ;  /* 0x000000ff0000720b */ /* 0x000fe40003f4e000 */
[----:B------:R-:W-:Y:S01]  /*0a30*/  FSETP.GEU.AND P3, PT, R2, RZ, PT ;  /* 0x000000ff0200720b */ /* 0x000fe20003f6e000 */
[----:B------:R0:W-:Y:S01]  /*0a40*/  @!P0 STG.E.128 desc[UR4][R18.64], R20 ;  /* 0x0000001412008986 */ /* 0x0001e2000c101d04 */
[----:B------:R-:W-:Y:S01]  /*0a50*/  FSETP.GEU.AND P4, PT, R3, RZ, PT ;  /* 0x000000ff0300720b */ /* 0x000fe20003f8e000 */
[----:B-1----:R-:W-:Y:S01]  /*0a60*/  IMAD.WIDE R16, R5, 0x4, R16 ;  /* 0x0000000405107825 */ /* 0x002fe200078e0210 */
[----:B------:R-:W-:Y:S02]  /*0a70*/  SEL R7, R4, RZ, P1 ;  /* 0x000000ff04077207 */ /* 0x000fe40000800000 */
[----:B------:R-:W-:Y:S02]  /*0a80*/  SEL R6, R0, RZ, P2 ;  /* 0x000000ff00067207 */ /* 0x000fe40001000000 */
[----:B------:R-:W-:-:S02]  /*0a90*/  SEL R5, R2, RZ, P3 ;  /* 0x000000ff02057207 */ /* 0x000fc40001800000 */
[----:B------:R-:W-:Y:S01]  /*0aa0*/  SEL R4, R3, RZ, P4 ;  /* 0x000000ff03047207 */ /* 0x000fe20002000000 */
[----:B0-----:R-:W-:Y:S06]  /*0ab0*/  @P0 EXIT ;  /* 0x000000000000094d */ /* 0x001fec0003800000 */
[----:B------:R-:W-:Y:S01]  /*0ac0*/  STG.E.128 desc[UR4][R16.64], R4 ;  /* 0x0000000410007986 */ /* 0x000fe2000c101d04 */
[----:B------:R-:W-:Y:S05]  /*0ad0*/  EXIT ;  /* 0x000000000000794d */ /* 0x000fea0003800000 */
.L_x_0:
[----:B------:R-:W-:-:S00]  /*0ae0*/  BRA `(.L_x_0) ;  /* 0xfffffffc00fc7947 */ /* 0x000fc0000383ffff */
[----:B------:R-:W-:-:S00]  /*0af0*/  NOP ;  /* 0x0000000000007918 */ /* 0x000fc00000000000 */
        /* <DEDUP_REMOVED lines=8> */
.L_x_1:


//--------------------- .nv.global.init           --------------------------
	.section	.nv.global.init,"aw",@progbits
.nv.global.init:
	.type		_$_str,@object
	.size		_$_str,(_$_str_$_2 - _$_str)
_$_str:
        /*0000*/ 	.byte	0x5f, 0x5f, 0x43, 0x55, 0x44, 0x41, 0x5f, 0x46, 0x54, 0x5a, 0x00
	.type		_$_str_$_2,@object
	.size		_$_str_$_2,(.L_1 - _$_str_$_2)
_$_str_$_2:
        /*000b*/ 	.byte	0x5f, 0x5f, 0x43, 0x55, 0x44, 0x41, 0x5f, 0x50, 0x52, 0x45, 0x43, 0x5f, 0x53, 0x51, 0x52, 0x54
        /*001b*/ 	.byte	0x00
.L_1:


//--------------------- .nv.constant0.triton_poi_fused__native_batch_norm_legit_no_training_cat_relu_52 --------------------------
	.section	.nv.constant0.triton_poi_fused__native_batch_norm_legit_no_training_cat_relu_52,"a",@progbits
	.sectionflags	@""
	.align	4
.nv.constant0.triton_poi_fused__native_batch_norm_legit_no_training_cat_relu_52:
	.zero		596
